//
// Generated by NVIDIA NVVM Compiler
//
// Compiler Build ID: CL-36424714
// Cuda compilation tools, release 13.0, V13.0.88
// Based on NVVM 20.0.0
//

.version 9.0
.target sm_100
.address_size 64

	// .globl	_Z3addPiS_S_

.visible .entry _Z3addPiS_S_(
	.param .u64 .ptr .align 1 _Z3addPiS_S__param_0,
	.param .u64 .ptr .align 1 _Z3addPiS_S__param_1,
	.param .u64 .ptr .align 1 _Z3addPiS_S__param_2
)
{
	.reg .pred 	%p<3>;
	.reg .b32 	%r<13>;
	.reg .b64 	%rd<11>;

	ld.param.u64 	%rd4, [_Z3addPiS_S__param_0];
	ld.param.u64 	%rd5, [_Z3addPiS_S__param_1];
	ld.param.u64 	%rd6, [_Z3addPiS_S__param_2];
	mov.u32 	%r6, %tid.x;
	mov.u32 	%r7, %ctaid.x;
	mov.u32 	%r1, %ntid.x;
	mad.lo.s32 	%r12, %r7, %r1, %r6;
	setp.gt.s32 	%p1, %r12, 9999;
	@%p1 bra 	$L__BB0_3;
	mov.u32 	%r8, %nctaid.x;
	mul.lo.s32 	%r3, %r1, %r8;
	cvta.to.global.u64 	%rd1, %rd4;
	cvta.to.global.u64 	%rd2, %rd5;
	cvta.to.global.u64 	%rd3, %rd6;
$L__BB0_2:
	mul.wide.s32 	%rd7, %r12, 4;
	add.s64 	%rd8, %rd1, %rd7;
	ld.global.u32 	%r9, [%rd8];
	add.s64 	%rd9, %rd2, %rd7;
	ld.global.u32 	%r10, [%rd9];
	add.s32 	%r11, %r10, %r9;
	add.s64 	%rd10, %rd3, %rd7;
	st.global.u32 	[%rd10], %r11;
	add.s32 	%r12, %r12, %r3;
	setp.lt.s32 	%p2, %r12, 10000;
	@%p2 bra 	$L__BB0_2;
$L__BB0_3:
	ret;

}


// ===== COMPILED SASS (sm_100) =====

	.target	sm_100

	.elftype	@"ET_EXEC"


//--------------------- .note.nv.tkinfo           --------------------------
	.section	.note.nv.tkinfo,"",@"SHT_NOTE"
	.sectionflags	@"SHF_NOTE_NV_TKINFO"
	.tkinfo
        /*0018*/ 	.word	0x00000002
        /*0030*/ 	.string	""
        /*0030*/ 	.string	"ptxas"
        /*0030*/ 	.string	"Cuda compilation tools, release 13.0, V13.0.88"
        /*0030*/ 	.string	"Build cuda_13.0.r13.0/compiler.36424714_0"
        /*0030*/ 	.string	"-arch sm_100 -m 64 "



//--------------------- .note.nv.cuinfo           --------------------------
	.section	.note.nv.cuinfo,"",@"SHT_NOTE"
	.sectionflags	@"SHF_NOTE_NV_CUINFO"
        /*0018*/ 	.short	0x0002
        /*001a*/ 	.short	0x0064
        /*001c*/ 	.short	0x0082
	.zero		2


//--------------------- .nv.info                  --------------------------
	.section	.nv.info,"",@"SHT_CUDA_INFO"
	.align	4


	//----- nvinfo : EIATTR_REGCOUNT
	.align		4
        /*0000*/ 	.byte	0x04, 0x2f
        /*0002*/ 	.short	(.L_1 - .L_0)
	.align		4
.L_0:
        /*0004*/ 	.word	index@(_Z3addPiS_S_)
        /*0008*/ 	.word	0x00000014


	//----- nvinfo : EIATTR_FRAME_SIZE
	.align		4
.L_1:
        /*000c*/ 	.byte	0x04, 0x11
        /*000e*/ 	.short	(.L_3 - .L_2)
	.align		4
.L_2:
        /*0010*/ 	.word	index@(_Z3addPiS_S_)
        /*0014*/ 	.word	0x00000000


	//----- nvinfo : EIATTR_MIN_STACK_SIZE
	.align		4
.L_3:
        /*0018*/ 	.byte	0x04, 0x12
        /*001a*/ 	.short	(.L_5 - .L_4)
	.align		4
.L_4:
        /*001c*/ 	.word	index@(_Z3addPiS_S_)
        /*0020*/ 	.word	0x00000000
.L_5:


//--------------------- .nv.compat                --------------------------
	.section	.nv.compat,"",@"SHT_CUDA_COMPAT_INFO"
	.align	4
        /*0000*/ 	.byte	0x02, 0x09, 0x00, 0x00, 0x02, 0x02, 0x01, 0x00, 0x02, 0x05, 0x05, 0x00, 0x03, 0x07, 0x01, 0x01
        /*0010*/ 	.byte	0x02, 0x03, 0x00, 0x00, 0x02, 0x06, 0x01, 0x00, 0x04, 0x0b, 0x08, 0x00, 0x09, 0x00, 0x00, 0x00
        /*0020*/ 	.byte	0x00, 0x00, 0x00, 0x00


//--------------------- .nv.info._Z3addPiS_S_     --------------------------
	.section	.nv.info._Z3addPiS_S_,"",@"SHT_CUDA_INFO"
	.sectionflags	@""
	.align	4


	//----- nvinfo : EIATTR_CUDA_API_VERSION
	.align		4
        /*0000*/ 	.byte	0x04, 0x37
        /*0002*/ 	.short	(.L_7 - .L_6)
.L_6:
        /*0004*/ 	.word	0x00000082


	//----- nvinfo : EIATTR_KPARAM_INFO
	.align		4
.L_7:
        /*0008*/ 	.byte	0x04, 0x17
        /*000a*/ 	.short	(.L_9 - .L_8)
.L_8:
        /*000c*/ 	.word	0x00000000
        /*0010*/ 	.short	0x0002
        /*0012*/ 	.short	0x0010
        /*0014*/ 	.byte	0x00, 0xf5, 0x21, 0x00


	//----- nvinfo : EIATTR_KPARAM_INFO
	.align		4
.L_9:
        /*0018*/ 	.byte	0x04, 0x17
        /*001a*/ 	.short	(.L_11 - .L_10)
.L_10:
        /*001c*/ 	.word	0x00000000
        /*0020*/ 	.short	0x0001
        /*0022*/ 	.short	0x0008
        /*0024*/ 	.byte	0x00, 0xf5, 0x21, 0x00


	//----- nvinfo : EIATTR_KPARAM_INFO
	.align		4
.L_11:
        /*0028*/ 	.byte	0x04, 0x17
        /*002a*/ 	.short	(.L_13 - .L_12)
.L_12:
        /*002c*/ 	.word	0x00000000
        /*0030*/ 	.short	0x0000
        /*0032*/ 	.short	0x0000
        /*0034*/ 	.byte	0x00, 0xf5, 0x21, 0x00


	//----- nvinfo : EIATTR_SPARSE_MMA_MASK
	.align		4
.L_13:
        /*0038*/ 	.byte	0x03, 0x50
        /*003a*/ 	.short	0x0000


	//----- nvinfo : EIATTR_MAXREG_COUNT
	.align		4
        /*003c*/ 	.byte	0x03, 0x1b
        /*003e*/ 	.short	0x00ff


	//----- nvinfo : EIATTR_MERCURY_ISA_VERSION
	.align		4
        /*0040*/ 	.byte	0x03, 0x5f
        /*0042*/ 	.short	0x0101


	//----- nvinfo : EIATTR_VRC_CTA_INIT_COUNT
	.align		4
        /*0044*/ 	.byte	0x02, 0x4a
	.zero		1
	.zero		1


	//----- nvinfo : EIATTR_EXIT_INSTR_OFFSETS
	.align		4
        /*0048*/ 	.byte	0x04, 0x1c
        /*004a*/ 	.short	(.L_15 - .L_14)


	//   ....[0]....
.L_14:
        /*004c*/ 	.word	0x00000060


	//   ....[1]....
        /*0050*/ 	.word	0x00000170


	//----- nvinfo : EIATTR_CRS_STACK_SIZE
	.align		4
.L_15:
        /*0054*/ 	.byte	0x04, 0x1e
        /*0056*/ 	.short	(.L_17 - .L_16)
.L_16:
        /*0058*/ 	.word	0x00000000


	//----- nvinfo : EIATTR_CBANK_PARAM_SIZE
	.align		4
.L_17:
        /*005c*/ 	.byte	0x03, 0x19
        /*005e*/ 	.short	0x0018


	//----- nvinfo : EIATTR_PARAM_CBANK
	.align		4
        /*0060*/ 	.byte	0x04, 0x0a
        /*0062*/ 	.short	(.L_19 - .L_18)
	.align		4
.L_18:
        /*0064*/ 	.word	index@(.nv.constant0._Z3addPiS_S_)
        /*0068*/ 	.short	0x0380
        /*006a*/ 	.short	0x0018


	//----- nvinfo : EIATTR_SW_WAR
	.align		4
.L_19:
        /*006c*/ 	.byte	0x04, 0x36
        /*006e*/ 	.short	(.L_21 - .L_20)
.L_20:
        /*0070*/ 	.word	0x00000008
.L_21:


//--------------------- .nv.callgraph             --------------------------
	.section	.nv.callgraph,"",@"SHT_CUDA_CALLGRAPH"
	.align	4
	.sectionentsize	8
	.align		4
        /*0000*/ 	.word	0x00000000
	.align		4
        /*0004*/ 	.word	0xffffffff
	.align		4
        /*0008*/ 	.word	0x00000000
	.align		4
        /*000c*/ 	.word	0xfffffffe
	.align		4
        /*0010*/ 	.word	0x00000000
	.align		4
        /*0014*/ 	.word	0xfffffffd
	.align		4
        /*0018*/ 	.word	0x00000000
	.align		4
        /*001c*/ 	.word	0xfffffffc


//--------------------- .text._Z3addPiS_S_        --------------------------
	.section	.text._Z3addPiS_S_,"ax",@progbits
	.align	128
        .global         _Z3addPiS_S_
        .type           _Z3addPiS_S_,@function
        .size           _Z3addPiS_S_,(.L_x_2 - _Z3addPiS_S_)
        .other          _Z3addPiS_S_,@"STO_CUDA_ENTRY STV_DEFAULT"
_Z3addPiS_S_:
.text._Z3addPiS_S_:
[----:B------:R-:W-:Y:S01]  /*0000*/  LDC R1, c[0x0][0x37c] ;  /* 0x0000df00ff017b82 */ /* 0x000fe20000000800 */
[----:B------:R-:W0:Y:S07]  /*0010*/  S2R R0, SR_TID.X ;  /* 0x0000000000007919 */ /* 0x000e2e0000002100 */
[----:B------:R-:W0:Y:S08]  /*0020*/  S2UR UR4, SR_CTAID.X ;  /* 0x00000000000479c3 */ /* 0x000e300000002500 */
[----:B------:R-:W0:Y:S02]  /*0030*/  LDC R15, c[0x0][0x360] ;  /* 0x0000d800ff0f7b82 */ /* 0x000e240000000800 */
[----:B0-----:R-:W-:-:S05]  /*0040*/  IMAD R0, R15, UR4, R0 ;  /* 0x000000040f007c24 */ /* 0x001fca000f8e0200 */
[----:B------:R-:W-:-:S13]  /*0050*/  ISETP.GT.AND P0, PT, R0, 0x270f, PT ;  /* 0x0000270f0000780c */ /* 0x000fda0003f04270 */
[----:B------:R-:W-:Y:S05]  /*0060*/  @P0 EXIT ;  /* 0x000000000000094d */ /* 0x000fea0003800000 */
[----:B------:R-:W0:Y:S01]  /*0070*/  LDC.64 R12, c[0x0][0x390] ;  /* 0x0000e400ff0c7b82 */ /* 0x000e220000000a00 */
[----:B------:R-:W1:Y:S01]  /*0080*/  LDCU UR4, c[0x0][0x370] ;  /* 0x00006e00ff0477ac */ /* 0x000e620008000800 */
[----:B------:R-:W2:Y:S06]  /*0090*/  LDCU.64 UR6, c[0x0][0x358] ;  /* 0x00006b00ff0677ac */ /* 0x000eac0008000a00 */
[----:B------:R-:W3:Y:S08]  /*00a0*/  LDC.64 R8, c[0x0][0x380] ;  /* 0x0000e000ff087b82 */ /* 0x000ef00000000a00 */
[----:B------:R-:W4:Y:S01]  /*00b0*/  LDC.64 R10, c[0x0][0x388] ;  /* 0x0000e200ff0a7b82 */ /* 0x000f220000000a00 */
[----:B-1----:R-:W-:-:S07]  /*00c0*/  IMAD R15, R15, UR4, RZ ;  /* 0x000000040f0f7c24 */ /* 0x002fce000f8e02ff */
.L_x_0:
[----:B---3--:R-:W-:-:S04]  /*00d0*/  IMAD.WIDE R2, R0, 0x4, R8 ;  /* 0x0000000400027825 */ /* 0x008fc800078e0208 */
[C---:B----4-:R-:W-:Y:S02]  /*00e0*/  IMAD.WIDE R4, R0.reuse, 0x4, R10 ;  /* 0x0000000400047825 */ /* 0x050fe400078e020a */
[----:B--2---:R-:W2:Y:S04]  /*00f0*/  LDG.E R2, desc[UR6][R2.64] ;  /* 0x0000000602027981 */ /* 0x004ea8000c1e1900 */
[----:B------:R-:W2:Y:S01]  /*0100*/  LDG.E R5, desc[UR6][R4.64] ;  /* 0x0000000604057981 */ /* 0x000ea2000c1e1900 */
[----:B01----:R-:W-:Y:S01]  /*0110*/  IMAD.WIDE R6, R0, 0x4, R12 ;  /* 0x0000000400067825 */ /* 0x003fe200078e020c */
[----:B------:R-:W-:-:S04]  /*0120*/  IADD3 R0, PT, PT, R15, R0, RZ ;  /* 0x000000000f007210 */ /* 0x000fc80007ffe0ff */
[----:B------:R-:W-:Y:S02]  /*0130*/  ISETP.GE.AND P0, PT, R0, 0x2710, PT ;  /* 0x000027100000780c */ /* 0x000fe40003f06270 */
[----:B--2---:R-:W-:-:S05]  /*0140*/  IADD3 R17, PT, PT, R2, R5, RZ ;  /* 0x0000000502117210 */ /* 0x004fca0007ffe0ff */
[----:B------:R1:W-:Y:S06]  /*0150*/  STG.E desc[UR6][R6.64], R17 ;  /* 0x0000001106007986 */ /* 0x0003ec000c101906 */
[----:B------:R-:W-:Y:S05]  /*0160*/  @!P0 BRA `(.L_x_0) ;  /* 0xfffffffc00d88947 */ /* 0x000fea000383ffff */
[----:B------:R-:W-:Y:S05]  /*0170*/  EXIT ;  /* 0x000000000000794d */ /* 0x000fea0003800000 */
.L_x_1:
[----:B------:R-:W-:-:S00]  /*0180*/  BRA `(.L_x_1) ;  /* 0xfffffffc00fc7947 */ /* 0x000fc0000383ffff */
[----:B------:R-:W-:-:S00]  /*0190*/  NOP ;  /* 0x0000000000007918 */ /* 0x000fc00000000000 */
        /* <DEDUP_REMOVED lines=14> */
.L_x_2:


//--------------------- .nv.shared.reserved.0     --------------------------
	.section	.nv.shared.reserved.0,"aw",@nobits
	.weak		__nv_reservedSMEM_offset_0_alias
	.size		__nv_reservedSMEM_offset_0_alias, 0, 64
	.other		__nv_reservedSMEM_offset_0_alias,@"STO_CUDA_RESERVED_SHARED STV_DEFAULT"
__nv_reservedSMEM_offset_0_alias:
	.zero		0
	.zero		64


//--------------------- .nv.constant0._Z3addPiS_S_ --------------------------
	.section	.nv.constant0._Z3addPiS_S_,"a",@progbits
	.sectionflags	@""
	.align	4
.nv.constant0._Z3addPiS_S_:
	.zero		920


//--------------------- SYMBOLS --------------------------

	.type		.nv.reservedSmem.offset0,@object
	.size		.nv.reservedSmem.offset0,0x4
